//
// Generated by NVIDIA NVVM Compiler
//
// Compiler Build ID: CL-36424714
// Cuda compilation tools, release 13.0, V13.0.88
// Based on NVVM 20.0.0
//

.version 9.0
.target sm_100
.address_size 64

	// .globl	_Z10gpuFindMaxiPfiPi
// _ZZ10gpuFindMaxiPfiPiE11maxIndicies has been demoted

.visible .entry _Z10gpuFindMaxiPfiPi(
	.param .u32 _Z10gpuFindMaxiPfiPi_param_0,
	.param .u64 .ptr .align 1 _Z10gpuFindMaxiPfiPi_param_1,
	.param .u32 _Z10gpuFindMaxiPfiPi_param_2,
	.param .u64 .ptr .align 1 _Z10gpuFindMaxiPfiPi_param_3
)
{
	.reg .pred 	%p<50>;
	.reg .b32 	%r<131>;
	.reg .b32 	%f<61>;
	.reg .b64 	%rd<75>;
	// demoted variable
	.shared .align 4 .b8 _ZZ10gpuFindMaxiPfiPiE11maxIndicies[2048];
	ld.param.u32 	%r44, [_Z10gpuFindMaxiPfiPi_param_0];
	ld.param.u64 	%rd3, [_Z10gpuFindMaxiPfiPi_param_1];
	ld.param.u32 	%r45, [_Z10gpuFindMaxiPfiPi_param_2];
	ld.param.u64 	%rd2, [_Z10gpuFindMaxiPfiPi_param_3];
	cvta.to.global.u64 	%rd1, %rd3;
	mov.u32 	%r1, %tid.x;
	mul.lo.s32 	%r129, %r45, %r1;
	shl.b32 	%r46, %r1, 2;
	mov.u32 	%r47, _ZZ10gpuFindMaxiPfiPiE11maxIndicies;
	add.s32 	%r3, %r47, %r46;
	mov.b32 	%r48, -1;
	st.shared.u32 	[%r3], %r48;
	setp.ge.s32 	%p1, %r129, %r44;
	@%p1 bra 	$L__BB0_23;
	add.s32 	%r121, %r129, 1;
	setp.lt.s32 	%p2, %r45, 2;
	setp.ge.s32 	%p3, %r121, %r44;
	or.pred  	%p4, %p2, %p3;
	@%p4 bra 	$L__BB0_15;
	add.s32 	%r50, %r129, %r45;
	min.s32 	%r51, %r50, %r44;
	add.s32 	%r52, %r129, 2;
	max.s32 	%r53, %r51, %r52;
	not.b32 	%r54, %r129;
	add.s32 	%r5, %r53, %r54;
	sub.s32 	%r55, %r53, %r129;
	add.s32 	%r56, %r55, -2;
	and.b32  	%r6, %r5, 15;
	setp.lt.u32 	%p5, %r56, 15;
	@%p5 bra 	$L__BB0_6;
	add.s32 	%r115, %r129, 8;
	and.b32  	%r57, %r5, -16;
	neg.s32 	%r114, %r57;
$L__BB0_4:
	.pragma "nounroll";
	add.s32 	%r58, %r115, -7;
	mul.wide.s32 	%rd4, %r58, 4;
	add.s64 	%rd5, %rd1, %rd4;
	ld.global.f32 	%f1, [%rd5];
	mul.wide.s32 	%rd6, %r129, 4;
	add.s64 	%rd7, %rd1, %rd6;
	ld.global.f32 	%f2, [%rd7];
	setp.gt.f32 	%p6, %f1, %f2;
	selp.b32 	%r59, %r58, %r129, %p6;
	add.s32 	%r60, %r115, -6;
	ld.global.f32 	%f3, [%rd5+4];
	mul.wide.s32 	%rd8, %r59, 4;
	add.s64 	%rd9, %rd1, %rd8;
	ld.global.f32 	%f4, [%rd9];
	setp.gt.f32 	%p7, %f3, %f4;
	selp.b32 	%r61, %r60, %r59, %p7;
	add.s32 	%r62, %r115, -5;
	ld.global.f32 	%f5, [%rd5+8];
	mul.wide.s32 	%rd10, %r61, 4;
	add.s64 	%rd11, %rd1, %rd10;
	ld.global.f32 	%f6, [%rd11];
	setp.gt.f32 	%p8, %f5, %f6;
	selp.b32 	%r63, %r62, %r61, %p8;
	add.s32 	%r64, %r115, -4;
	ld.global.f32 	%f7, [%rd5+12];
	mul.wide.s32 	%rd12, %r63, 4;
	add.s64 	%rd13, %rd1, %rd12;
	ld.global.f32 	%f8, [%rd13];
	setp.gt.f32 	%p9, %f7, %f8;
	selp.b32 	%r65, %r64, %r63, %p9;
	add.s32 	%r66, %r115, -3;
	ld.global.f32 	%f9, [%rd5+16];
	mul.wide.s32 	%rd14, %r65, 4;
	add.s64 	%rd15, %rd1, %rd14;
	ld.global.f32 	%f10, [%rd15];
	setp.gt.f32 	%p10, %f9, %f10;
	selp.b32 	%r67, %r66, %r65, %p10;
	add.s32 	%r68, %r115, -2;
	ld.global.f32 	%f11, [%rd5+20];
	mul.wide.s32 	%rd16, %r67, 4;
	add.s64 	%rd17, %rd1, %rd16;
	ld.global.f32 	%f12, [%rd17];
	setp.gt.f32 	%p11, %f11, %f12;
	selp.b32 	%r69, %r68, %r67, %p11;
	add.s32 	%r70, %r115, -1;
	ld.global.f32 	%f13, [%rd5+24];
	mul.wide.s32 	%rd18, %r69, 4;
	add.s64 	%rd19, %rd1, %rd18;
	ld.global.f32 	%f14, [%rd19];
	setp.gt.f32 	%p12, %f13, %f14;
	selp.b32 	%r71, %r70, %r69, %p12;
	add.s32 	%r72, %r115, 8;
	ld.global.f32 	%f15, [%rd5+28];
	mul.wide.s32 	%rd20, %r71, 4;
	add.s64 	%rd21, %rd1, %rd20;
	ld.global.f32 	%f16, [%rd21];
	setp.gt.f32 	%p13, %f15, %f16;
	selp.b32 	%r73, %r115, %r71, %p13;
	add.s32 	%r74, %r115, 1;
	ld.global.f32 	%f17, [%rd5+32];
	mul.wide.s32 	%rd22, %r73, 4;
	add.s64 	%rd23, %rd1, %rd22;
	ld.global.f32 	%f18, [%rd23];
	setp.gt.f32 	%p14, %f17, %f18;
	selp.b32 	%r75, %r74, %r73, %p14;
	add.s32 	%r76, %r115, 2;
	ld.global.f32 	%f19, [%rd5+36];
	mul.wide.s32 	%rd24, %r75, 4;
	add.s64 	%rd25, %rd1, %rd24;
	ld.global.f32 	%f20, [%rd25];
	setp.gt.f32 	%p15, %f19, %f20;
	selp.b32 	%r77, %r76, %r75, %p15;
	add.s32 	%r78, %r115, 3;
	ld.global.f32 	%f21, [%rd5+40];
	mul.wide.s32 	%rd26, %r77, 4;
	add.s64 	%rd27, %rd1, %rd26;
	ld.global.f32 	%f22, [%rd27];
	setp.gt.f32 	%p16, %f21, %f22;
	selp.b32 	%r79, %r78, %r77, %p16;
	add.s32 	%r80, %r115, 4;
	ld.global.f32 	%f23, [%rd5+44];
	mul.wide.s32 	%rd28, %r79, 4;
	add.s64 	%rd29, %rd1, %rd28;
	ld.global.f32 	%f24, [%rd29];
	setp.gt.f32 	%p17, %f23, %f24;
	selp.b32 	%r81, %r80, %r79, %p17;
	add.s32 	%r82, %r115, 5;
	ld.global.f32 	%f25, [%rd5+48];
	mul.wide.s32 	%rd30, %r81, 4;
	add.s64 	%rd31, %rd1, %rd30;
	ld.global.f32 	%f26, [%rd31];
	setp.gt.f32 	%p18, %f25, %f26;
	selp.b32 	%r83, %r82, %r81, %p18;
	add.s32 	%r84, %r115, 6;
	ld.global.f32 	%f27, [%rd5+52];
	mul.wide.s32 	%rd32, %r83, 4;
	add.s64 	%rd33, %rd1, %rd32;
	ld.global.f32 	%f28, [%rd33];
	setp.gt.f32 	%p19, %f27, %f28;
	selp.b32 	%r85, %r84, %r83, %p19;
	add.s32 	%r86, %r115, 7;
	ld.global.f32 	%f29, [%rd5+56];
	mul.wide.s32 	%rd34, %r85, 4;
	add.s64 	%rd35, %rd1, %rd34;
	ld.global.f32 	%f30, [%rd35];
	setp.gt.f32 	%p20, %f29, %f30;
	selp.b32 	%r87, %r86, %r85, %p20;
	ld.global.f32 	%f31, [%rd5+60];
	mul.wide.s32 	%rd36, %r87, 4;
	add.s64 	%rd37, %rd1, %rd36;
	ld.global.f32 	%f32, [%rd37];
	setp.gt.f32 	%p21, %f31, %f32;
	selp.b32 	%r129, %r72, %r87, %p21;
	add.s32 	%r115, %r115, 16;
	add.s32 	%r114, %r114, 16;
	setp.ne.s32 	%p22, %r114, 0;
	@%p22 bra 	$L__BB0_4;
	add.s32 	%r121, %r115, -7;
$L__BB0_6:
	setp.eq.s32 	%p23, %r6, 0;
	@%p23 bra 	$L__BB0_15;
	and.b32  	%r19, %r5, 7;
	setp.lt.u32 	%p24, %r6, 8;
	@%p24 bra 	$L__BB0_9;
	mul.wide.s32 	%rd38, %r121, 4;
	add.s64 	%rd39, %rd1, %rd38;
	ld.global.f32 	%f33, [%rd39];
	mul.wide.s32 	%rd40, %r129, 4;
	add.s64 	%rd41, %rd1, %rd40;
	ld.global.f32 	%f34, [%rd41];
	setp.gt.f32 	%p25, %f33, %f34;
	selp.b32 	%r89, %r121, %r129, %p25;
	add.s32 	%r90, %r121, 1;
	ld.global.f32 	%f35, [%rd39+4];
	mul.wide.s32 	%rd42, %r89, 4;
	add.s64 	%rd43, %rd1, %rd42;
	ld.global.f32 	%f36, [%rd43];
	setp.gt.f32 	%p26, %f35, %f36;
	selp.b32 	%r91, %r90, %r89, %p26;
	add.s32 	%r92, %r121, 2;
	ld.global.f32 	%f37, [%rd39+8];
	mul.wide.s32 	%rd44, %r91, 4;
	add.s64 	%rd45, %rd1, %rd44;
	ld.global.f32 	%f38, [%rd45];
	setp.gt.f32 	%p27, %f37, %f38;
	selp.b32 	%r93, %r92, %r91, %p27;
	add.s32 	%r94, %r121, 3;
	ld.global.f32 	%f39, [%rd39+12];
	mul.wide.s32 	%rd46, %r93, 4;
	add.s64 	%rd47, %rd1, %rd46;
	ld.global.f32 	%f40, [%rd47];
	setp.gt.f32 	%p28, %f39, %f40;
	selp.b32 	%r95, %r94, %r93, %p28;
	add.s32 	%r96, %r121, 4;
	ld.global.f32 	%f41, [%rd39+16];
	mul.wide.s32 	%rd48, %r95, 4;
	add.s64 	%rd49, %rd1, %rd48;
	ld.global.f32 	%f42, [%rd49];
	setp.gt.f32 	%p29, %f41, %f42;
	selp.b32 	%r97, %r96, %r95, %p29;
	add.s32 	%r98, %r121, 5;
	ld.global.f32 	%f43, [%rd39+20];
	mul.wide.s32 	%rd50, %r97, 4;
	add.s64 	%rd51, %rd1, %rd50;
	ld.global.f32 	%f44, [%rd51];
	setp.gt.f32 	%p30, %f43, %f44;
	selp.b32 	%r99, %r98, %r97, %p30;
	add.s32 	%r100, %r121, 6;
	ld.global.f32 	%f45, [%rd39+24];
	mul.wide.s32 	%rd52, %r99, 4;
	add.s64 	%rd53, %rd1, %rd52;
	ld.global.f32 	%f46, [%rd53];
	setp.gt.f32 	%p31, %f45, %f46;
	selp.b32 	%r101, %r100, %r99, %p31;
	add.s32 	%r102, %r121, 7;
	ld.global.f32 	%f47, [%rd39+28];
	mul.wide.s32 	%rd54, %r101, 4;
	add.s64 	%rd55, %rd1, %rd54;
	ld.global.f32 	%f48, [%rd55];
	setp.gt.f32 	%p32, %f47, %f48;
	selp.b32 	%r129, %r102, %r101, %p32;
	add.s32 	%r121, %r121, 8;
$L__BB0_9:
	setp.eq.s32 	%p33, %r19, 0;
	@%p33 bra 	$L__BB0_15;
	and.b32  	%r25, %r5, 3;
	setp.lt.u32 	%p34, %r19, 4;
	@%p34 bra 	$L__BB0_12;
	mul.wide.s32 	%rd56, %r121, 4;
	add.s64 	%rd57, %rd1, %rd56;
	ld.global.f32 	%f49, [%rd57];
	mul.wide.s32 	%rd58, %r129, 4;
	add.s64 	%rd59, %rd1, %rd58;
	ld.global.f32 	%f50, [%rd59];
	setp.gt.f32 	%p35, %f49, %f50;
	selp.b32 	%r104, %r121, %r129, %p35;
	add.s32 	%r105, %r121, 1;
	ld.global.f32 	%f51, [%rd57+4];
	mul.wide.s32 	%rd60, %r104, 4;
	add.s64 	%rd61, %rd1, %rd60;
	ld.global.f32 	%f52, [%rd61];
	setp.gt.f32 	%p36, %f51, %f52;
	selp.b32 	%r106, %r105, %r104, %p36;
	add.s32 	%r107, %r121, 2;
	ld.global.f32 	%f53, [%rd57+8];
	mul.wide.s32 	%rd62, %r106, 4;
	add.s64 	%rd63, %rd1, %rd62;
	ld.global.f32 	%f54, [%rd63];
	setp.gt.f32 	%p37, %f53, %f54;
	selp.b32 	%r108, %r107, %r106, %p37;
	add.s32 	%r109, %r121, 3;
	ld.global.f32 	%f55, [%rd57+12];
	mul.wide.s32 	%rd64, %r108, 4;
	add.s64 	%rd65, %rd1, %rd64;
	ld.global.f32 	%f56, [%rd65];
	setp.gt.f32 	%p38, %f55, %f56;
	selp.b32 	%r129, %r109, %r108, %p38;
	add.s32 	%r121, %r121, 4;
$L__BB0_12:
	setp.eq.s32 	%p39, %r25, 0;
	@%p39 bra 	$L__BB0_15;
	neg.s32 	%r126, %r25;
$L__BB0_14:
	.pragma "nounroll";
	mul.wide.s32 	%rd66, %r121, 4;
	add.s64 	%rd67, %rd1, %rd66;
	ld.global.f32 	%f57, [%rd67];
	mul.wide.s32 	%rd68, %r129, 4;
	add.s64 	%rd69, %rd1, %rd68;
	ld.global.f32 	%f58, [%rd69];
	setp.gt.f32 	%p40, %f57, %f58;
	selp.b32 	%r129, %r121, %r129, %p40;
	add.s32 	%r121, %r121, 1;
	add.s32 	%r126, %r126, 1;
	setp.ne.s32 	%p41, %r126, 0;
	@%p41 bra 	$L__BB0_14;
$L__BB0_15:
	st.shared.u32 	[%r3], %r129;
	bar.sync 	0;
	mov.u32 	%r130, %ntid.x;
	setp.lt.u32 	%p42, %r130, 2;
	@%p42 bra 	$L__BB0_21;
$L__BB0_16:
	mov.u32 	%r40, %r130;
	shr.u32 	%r130, %r40, 1;
	setp.ge.u32 	%p43, %r1, %r130;
	@%p43 bra 	$L__BB0_20;
	ld.shared.u32 	%r42, [%r3];
	shl.b32 	%r110, %r130, 2;
	add.s32 	%r111, %r3, %r110;
	ld.shared.u32 	%r112, [%r111];
	setp.eq.s32 	%p44, %r42, -1;
	setp.eq.s32 	%p45, %r112, -1;
	or.pred  	%p46, %p44, %p45;
	@%p46 bra 	$L__BB0_20;
	mul.wide.s32 	%rd70, %r42, 4;
	add.s64 	%rd71, %rd1, %rd70;
	ld.global.f32 	%f59, [%rd71];
	mul.wide.s32 	%rd72, %r112, 4;
	add.s64 	%rd73, %rd1, %rd72;
	ld.global.f32 	%f60, [%rd73];
	setp.geu.f32 	%p47, %f59, %f60;
	@%p47 bra 	$L__BB0_20;
	st.shared.u32 	[%r3], %r112;
$L__BB0_20:
	bar.sync 	0;
	setp.gt.u32 	%p48, %r40, 3;
	@%p48 bra 	$L__BB0_16;
$L__BB0_21:
	setp.ne.s32 	%p49, %r1, 0;
	@%p49 bra 	$L__BB0_23;
	ld.shared.u32 	%r113, [_ZZ10gpuFindMaxiPfiPiE11maxIndicies];
	cvta.to.global.u64 	%rd74, %rd2;
	st.global.u32 	[%rd74], %r113;
$L__BB0_23:
	ret;

}


// ===== COMPILED SASS (sm_100) =====

	.target	sm_100

	.elftype	@"ET_EXEC"


//--------------------- .note.nv.tkinfo           --------------------------
	.section	.note.nv.tkinfo,"",@"SHT_NOTE"
	.sectionflags	@"SHF_NOTE_NV_TKINFO"
	.tkinfo
        /*0018*/ 	.word	0x00000002
        /*0030*/ 	.string	""
        /*0030*/ 	.string	"ptxas"
        /*0030*/ 	.string	"Cuda compilation tools, release 13.0, V13.0.88"
        /*0030*/ 	.string	"Build cuda_13.0.r13.0/compiler.36424714_0"
        /*0030*/ 	.string	"-arch sm_100 -m 64 "



//--------------------- .note.nv.cuinfo           --------------------------
	.section	.note.nv.cuinfo,"",@"SHT_NOTE"
	.sectionflags	@"SHF_NOTE_NV_CUINFO"
        /*0018*/ 	.short	0x0002
        /*001a*/ 	.short	0x0064
        /*001c*/ 	.short	0x0082
	.zero		2


//--------------------- .nv.info                  --------------------------
	.section	.nv.info,"",@"SHT_CUDA_INFO"
	.align	4


	//----- nvinfo : EIATTR_REGCOUNT
	.align		4
        /*0000*/ 	.byte	0x04, 0x2f
        /*0002*/ 	.short	(.L_1 - .L_0)
	.align		4
.L_0:
        /*0004*/ 	.word	index@(_Z10gpuFindMaxiPfiPi)
        /*0008*/ 	.word	0x00000016


	//----- nvinfo : EIATTR_FRAME_SIZE
	.align		4
.L_1:
        /*000c*/ 	.byte	0x04, 0x11
        /*000e*/ 	.short	(.L_3 - .L_2)
	.align		4
.L_2:
        /*0010*/ 	.word	index@(_Z10gpuFindMaxiPfiPi)
        /*0014*/ 	.word	0x00000000


	//----- nvinfo : EIATTR_MIN_STACK_SIZE
	.align		4
.L_3:
        /*0018*/ 	.byte	0x04, 0x12
        /*001a*/ 	.short	(.L_5 - .L_4)
	.align		4
.L_4:
        /*001c*/ 	.word	index@(_Z10gpuFindMaxiPfiPi)
        /*0020*/ 	.word	0x00000000
.L_5:


//--------------------- .nv.compat                --------------------------
	.section	.nv.compat,"",@"SHT_CUDA_COMPAT_INFO"
	.align	4
        /*0000*/ 	.byte	0x02, 0x09, 0x00, 0x00, 0x02, 0x02, 0x01, 0x00, 0x02, 0x05, 0x05, 0x00, 0x03, 0x07, 0x01, 0x01
        /*0010*/ 	.byte	0x02, 0x03, 0x00, 0x00, 0x02, 0x06, 0x01, 0x00, 0x04, 0x0b, 0x08, 0x00, 0x09, 0x00, 0x00, 0x00
        /*0020*/ 	.byte	0x00, 0x00, 0x00, 0x00


//--------------------- .nv.info._Z10gpuFindMaxiPfiPi --------------------------
	.section	.nv.info._Z10gpuFindMaxiPfiPi,"",@"SHT_CUDA_INFO"
	.sectionflags	@""
	.align	4


	//----- nvinfo : EIATTR_CUDA_API_VERSION
	.align		4
        /*0000*/ 	.byte	0x04, 0x37
        /*0002*/ 	.short	(.L_7 - .L_6)
.L_6:
        /*0004*/ 	.word	0x00000082


	//----- nvinfo : EIATTR_KPARAM_INFO
	.align		4
.L_7:
        /*0008*/ 	.byte	0x04, 0x17
        /*000a*/ 	.short	(.L_9 - .L_8)
.L_8:
        /*000c*/ 	.word	0x00000000
        /*0010*/ 	.short	0x0003
        /*0012*/ 	.short	0x0018
        /*0014*/ 	.byte	0x00, 0xf5, 0x21, 0x00


	//----- nvinfo : EIATTR_KPARAM_INFO
	.align		4
.L_9:
        /*0018*/ 	.byte	0x04, 0x17
        /*001a*/ 	.short	(.L_11 - .L_10)
.L_10:
        /*001c*/ 	.word	0x00000000
        /*0020*/ 	.short	0x0002
        /*0022*/ 	.short	0x0010
        /*0024*/ 	.byte	0x00, 0xf0, 0x11, 0x00


	//----- nvinfo : EIATTR_KPARAM_INFO
	.align		4
.L_11:
        /*0028*/ 	.byte	0x04, 0x17
        /*002a*/ 	.short	(.L_13 - .L_12)
.L_12:
        /*002c*/ 	.word	0x00000000
        /*0030*/ 	.short	0x0001
        /*0032*/ 	.short	0x0008
        /*0034*/ 	.byte	0x00, 0xf5, 0x21, 0x00


	//----- nvinfo : EIATTR_KPARAM_INFO
	.align		4
.L_13:
        /*0038*/ 	.byte	0x04, 0x17
        /*003a*/ 	.short	(.L_15 - .L_14)
.L_14:
        /*003c*/ 	.word	0x00000000
        /*0040*/ 	.short	0x0000
        /*0042*/ 	.short	0x0000
        /*0044*/ 	.byte	0x00, 0xf0, 0x11, 0x00


	//----- nvinfo : EIATTR_SPARSE_MMA_MASK
	.align		4
.L_15:
        /*0048*/ 	.byte	0x03, 0x50
        /*004a*/ 	.short	0x0000


	//----- nvinfo : EIATTR_MAXREG_COUNT
	.align		4
        /*004c*/ 	.byte	0x03, 0x1b
        /*004e*/ 	.short	0x00ff


	//----- nvinfo : EIATTR_NUM_BARRIERS
	.align		4
        /*0050*/ 	.byte	0x02, 0x4c
        /*0052*/ 	.byte	0x01
	.zero		1


	//----- nvinfo : EIATTR_MERCURY_ISA_VERSION
	.align		4
        /*0054*/ 	.byte	0x03, 0x5f
        /*0056*/ 	.short	0x0101


	//----- nvinfo : EIATTR_VRC_CTA_INIT_COUNT
	.align		4
        /*0058*/ 	.byte	0x02, 0x4a
	.zero		1
	.zero		1


	//----- nvinfo : EIATTR_EXIT_INSTR_OFFSETS
	.align		4
        /*005c*/ 	.byte	0x04, 0x1c
        /*005e*/ 	.short	(.L_17 - .L_16)


	//   ....[0]....
.L_16:
        /*0060*/ 	.word	0x000000c0


	//   ....[1]....
        /*0064*/ 	.word	0x00000f90


	//   ....[2]....
        /*0068*/ 	.word	0x00001000


	//----- nvinfo : EIATTR_CRS_STACK_SIZE
	.align		4
.L_17:
        /*006c*/ 	.byte	0x04, 0x1e
        /*006e*/ 	.short	(.L_19 - .L_18)
.L_18:
        /*0070*/ 	.word	0x00000000


	//----- nvinfo : EIATTR_CBANK_PARAM_SIZE
	.align		4
.L_19:
        /*0074*/ 	.byte	0x03, 0x19
        /*0076*/ 	.short	0x0020


	//----- nvinfo : EIATTR_PARAM_CBANK
	.align		4
        /*0078*/ 	.byte	0x04, 0x0a
        /*007a*/ 	.short	(.L_21 - .L_20)
	.align		4
.L_20:
        /*007c*/ 	.word	index@(.nv.constant0._Z10gpuFindMaxiPfiPi)
        /*0080*/ 	.short	0x0380
        /*0082*/ 	.short	0x0020


	//----- nvinfo : EIATTR_SW_WAR
	.align		4
.L_21:
        /*0084*/ 	.byte	0x04, 0x36
        /*0086*/ 	.short	(.L_23 - .L_22)
.L_22:
        /*0088*/ 	.word	0x00000008
.L_23:


//--------------------- .nv.callgraph             --------------------------
	.section	.nv.callgraph,"",@"SHT_CUDA_CALLGRAPH"
	.align	4
	.sectionentsize	8
	.align		4
        /*0000*/ 	.word	0x00000000
	.align		4
        /*0004*/ 	.word	0xffffffff
	.align		4
        /*0008*/ 	.word	0x00000000
	.align		4
        /*000c*/ 	.word	0xfffffffe
	.align		4
        /*0010*/ 	.word	0x00000000
	.align		4
        /*0014*/ 	.word	0xfffffffd
	.align		4
        /*0018*/ 	.word	0x00000000
	.align		4
        /*001c*/ 	.word	0xfffffffc


//--------------------- .text._Z10gpuFindMaxiPfiPi --------------------------
	.section	.text._Z10gpuFindMaxiPfiPi,"ax",@progbits
	.align	128
        .global         _Z10gpuFindMaxiPfiPi
        .type           _Z10gpuFindMaxiPfiPi,@function
        .size           _Z10gpuFindMaxiPfiPi,(.L_x_16 - _Z10gpuFindMaxiPfiPi)
        .other          _Z10gpuFindMaxiPfiPi,@"STO_CUDA_ENTRY STV_DEFAULT"
_Z10gpuFindMaxiPfiPi:
.text._Z10gpuFindMaxiPfiPi:
[----:B------:R-:W-:Y:S01]  /*0000*/  LDC R1, c[0x0][0x37c] ;  /* 0x0000df00ff017b82 */ /* 0x000fe20000000800 */
[----:B------:R-:W0:Y:S07]  /*0010*/  S2R R0, SR_TID.X ;  /* 0x0000000000007919 */ /* 0x000e2e0000002100 */
[----:B------:R-:W0:Y:S01]  /*0020*/  LDC R3, c[0x0][0x390] ;  /* 0x0000e400ff037b82 */ /* 0x000e220000000800 */
[----:B------:R-:W1:Y:S01]  /*0030*/  LDCU UR8, c[0x0][0x380] ;  /* 0x00007000ff0877ac */ /* 0x000e620008000800 */
[----:B------:R-:W-:Y:S01]  /*0040*/  IMAD.MOV.U32 R5, RZ, RZ, -0x1 ;  /* 0xffffffffff057424 */ /* 0x000fe200078e00ff */
[----:B------:R-:W-:-:S05]  /*0050*/  UMOV UR4, 0x400 ;  /* 0x0000040000047882 */ /* 0x000fca0000000000 */
[----:B------:R-:W2:Y:S01]  /*0060*/  S2UR UR5, SR_CgaCtaId ;  /* 0x00000000000579c3 */ /* 0x000ea20000008800 */
[----:B0-----:R-:W-:Y:S01]  /*0070*/  IMAD R10, R0, R3, RZ ;  /* 0x00000003000a7224 */ /* 0x001fe200078e02ff */
[----:B--2---:R-:W-:-:S04]  /*0080*/  ULEA UR4, UR5, UR4, 0x18 ;  /* 0x0000000405047291 */ /* 0x004fc8000f8ec0ff */
[----:B-1----:R-:W-:Y:S02]  /*0090*/  ISETP.GE.AND P0, PT, R10, UR8, PT ;  /* 0x000000080a007c0c */ /* 0x002fe4000bf06270 */
[----:B------:R-:W-:-:S05]  /*00a0*/  LEA R2, R0, UR4, 0x2 ;  /* 0x0000000400027c11 */ /* 0x000fca000f8e10ff */
[----:B------:R0:W-:Y:S06]  /*00b0*/  STS [R2], R5 ;  /* 0x0000000502007388 */ /* 0x0001ec0000000800 */
[----:B------:R-:W-:Y:S05]  /*00c0*/  @P0 EXIT ;  /* 0x000000000000094d */ /* 0x000fea0003800000 */
[----:B------:R-:W-:Y:S01]  /*00d0*/  VIADD R9, R10, 0x1 ;  /* 0x000000010a097836 */ /* 0x000fe20000000000 */
[----:B------:R-:W1:Y:S01]  /*00e0*/  LDCU.64 UR6, c[0x0][0x358] ;  /* 0x00006b00ff0677ac */ /* 0x000e620008000a00 */
[----:B------:R-:W-:Y:S03]  /*00f0*/  BSSY.RECONVERGENT B0, `(.L_x_0) ;  /* 0x00000cc000007945 */ /* 0x000fe60003800200 */
[----:B------:R-:W-:-:S04]  /*0100*/  ISETP.GE.AND P0, PT, R9, UR8, PT ;  /* 0x0000000809007c0c */ /* 0x000fc8000bf06270 */
[----:B------:R-:W-:-:S13]  /*0110*/  ISETP.LT.OR P0, PT, R3, 0x2, P0 ;  /* 0x000000020300780c */ /* 0x000fda0000701670 */
[----:B-1----:R-:W-:Y:S05]  /*0120*/  @P0 BRA `(.L_x_1) ;  /* 0x0000000c00200947 */ /* 0x002fea0003800000 */
[C---:B------:R-:W-:Y:S01]  /*0130*/  VIADDMNMX R3, R10.reuse, R3, UR8, PT ;  /* 0x000000080a037e46 */ /* 0x040fe2000b800103 */
[----:B------:R-:W-:Y:S01]  /*0140*/  BSSY.RECONVERGENT B1, `(.L_x_2) ;  /* 0x0000066000017945 */ /* 0x000fe20003800200 */
[----:B------:R-:W-:Y:S02]  /*0150*/  LOP3.LUT R4, RZ, R10, RZ, 0x33, !PT ;  /* 0x0000000aff047212 */ /* 0x000fe400078e33ff */
[----:B------:R-:W-:-:S04]  /*0160*/  VIADDMNMX R3, R10, 0x2, R3, !PT ;  /* 0x000000020a037846 */ /* 0x000fc80007800103 */
[C---:B0-----:R-:W-:Y:S01]  /*0170*/  IADD3 R5, PT, PT, R3.reuse, -0x2, -R10 ;  /* 0xfffffffe03057810 */ /* 0x041fe20007ffe80a */
[----:B------:R-:W-:-:S03]  /*0180*/  IMAD.IADD R3, R3, 0x1, R4 ;  /* 0x0000000103037824 */ /* 0x000fc600078e0204 */
[----:B------:R-:W-:Y:S02]  /*0190*/  ISETP.GE.U32.AND P0, PT, R5, 0xf, PT ;  /* 0x0000000f0500780c */ /* 0x000fe40003f06070 */
[----:B------:R-:W-:-:S11]  /*01a0*/  LOP3.LUT R18, R3, 0xf, RZ, 0xc0, !PT ;  /* 0x0000000f03127812 */ /* 0x000fd600078ec0ff */
[----:B------:R-:W-:Y:S05]  /*01b0*/  @!P0 BRA `(.L_x_3) ;  /* 0x0000000400788947 */ /* 0x000fea0003800000 */
[----:B------:R-:W-:Y:S01]  /*01c0*/  LOP3.LUT R9, R3, 0xfffffff0, RZ, 0xc0, !PT ;  /* 0xfffffff003097812 */ /* 0x000fe200078ec0ff */
[----:B------:R-:W-:Y:S01]  /*01d0*/  BSSY.RECONVERGENT B2, `(.L_x_4) ;  /* 0x000005b000027945 */ /* 0x000fe20003800200 */
[----:B------:R-:W-:Y:S02]  /*01e0*/  VIADD R8, R10, 0x8 ;  /* 0x000000080a087836 */ /* 0x000fe40000000000 */
[----:B------:R-:W-:-:S07]  /*01f0*/  IADD3 R9, PT, PT, -R9, RZ, RZ ;  /* 0x000000ff09097210 */ /* 0x000fce0007ffe1ff */
.L_x_5:
[----:B------:R-:W0:Y:S01]  /*0200*/  LDC.64 R4, c[0x0][0x388] ;  /* 0x0000e200ff047b82 */ /* 0x000e220000000a00 */
[----:B------:R-:W-:Y:S02]  /*0210*/  VIADD R11, R8, 0xfffffff9 ;  /* 0xfffffff9080b7836 */ /* 0x000fe40000000000 */
[----:B0-----:R-:W-:-:S04]  /*0220*/  IMAD.WIDE R12, R10, 0x4, R4 ;  /* 0x000000040a0c7825 */ /* 0x001fc800078e0204 */
[----:B------:R-:W-:Y:S02]  /*0230*/  IMAD.WIDE R6, R11, 0x4, R4 ;  /* 0x000000040b067825 */ /* 0x000fe400078e0204 */
[----:B------:R-:W2:Y:S04]  /*0240*/  LDG.E R13, desc[UR6][R12.64] ;  /* 0x000000060c0d7981 */ /* 0x000ea8000c1e1900 */
[----:B------:R-:W2:Y:S02]  /*0250*/  LDG.E R14, desc[UR6][R6.64] ;  /* 0x00000006060e7981 */ /* 0x000ea4000c1e1900 */
[----:B--2---:R-:W-:-:S04]  /*0260*/  FSETP.GT.AND P0, PT, R14, R13, PT ;  /* 0x0000000d0e00720b */ /* 0x004fc80003f04000 */
[----:B------:R-:W-:Y:S02]  /*0270*/  SEL R11, R11, R10, P0 ;  /* 0x0000000a0b0b7207 */ /* 0x000fe40000000000 */
[----:B------:R-:W2:Y:S03]  /*0280*/  LDG.E R10, desc[UR6][R6.64+0x4] ;  /* 0x00000406060a7981 */ /* 0x000ea6000c1e1900 */
[----:B------:R-:W-:-:S06]  /*0290*/  IMAD.WIDE R14, R11, 0x4, R4 ;  /* 0x000000040b0e7825 */ /* 0x000fcc00078e0204 */
[----:B------:R-:W2:Y:S02]  /*02a0*/  LDG.E R15, desc[UR6][R14.64] ;  /* 0x000000060e0f7981 */ /* 0x000ea4000c1e1900 */
[----:B--2---:R-:W-:Y:S02]  /*02b0*/  FSETP.GT.AND P0, PT, R10, R15, PT ;  /* 0x0000000f0a00720b */ /* 0x004fe40003f04000 */
[----:B------:R-:W2:Y:S11]  /*02c0*/  LDG.E R10, desc[UR6][R6.64+0x8] ;  /* 0x00000806060a7981 */ /* 0x000eb6000c1e1900 */
[----:B------:R-:W-:-:S04]  /*02d0*/  @P0 VIADD R11, R8, 0xfffffffa ;  /* 0xfffffffa080b0836 */ /* 0x000fc80000000000 */
        /* <DEDUP_REMOVED lines=9> */
[----:B------:R-:W-:-:S05]  /*0370*/  @P0 IADD3 R11, PT, PT, R8, -0x4, RZ ;  /* 0xfffffffc080b0810 */ /* 0x000fca0007ffe0ff */
        /* <DEDUP_REMOVED lines=18> */
[----:B------:R-:W2:Y:S02]  /*04a0*/  LDG.E R10, desc[UR6][R6.64+0x20] ;  /* 0x00002006060a7981 */ /* 0x000ea4000c1e1900 */
[----:B------:R-:W-:-:S05]  /*04b0*/  SEL R11, R8, R11, P0 ;  /* 0x0000000b080b7207 */ /* 0x000fca0000000000 */
[----:B------:R-:W-:-:S06]  /*04c0*/  IMAD.WIDE R16, R11, 0x4, R4 ;  /* 0x000000040b107825 */ /* 0x000fcc00078e0204 */
[----:B------:R-:W2:Y:S02]  /*04d0*/  LDG.E R17, desc[UR6][R16.64] ;  /* 0x0000000610117981 */ /* 0x000ea4000c1e1900 */
[----:B--2---:R-:W-:Y:S02]  /*04e0*/  FSETP.GT.AND P0, PT, R10, R17, PT ;  /* 0x000000110a00720b */ /* 0x004fe40003f04000 */
[----:B------:R-:W2:Y:S11]  /*04f0*/  LDG.E R10, desc[UR6][R6.64+0x24] ;  /* 0x00002406060a7981 */ /* 0x000eb6000c1e1900 */
[----:B------:R-:W-:-:S05]  /*0500*/  @P0 IADD3 R11, PT, PT, R8, 0x1, RZ ;  /* 0x00000001080b0810 */ /* 0x000fca0007ffe0ff */
        /* <DEDUP_REMOVED lines=31> */
[----:B------:R-:W2:Y:S01]  /*0700*/  LDG.E R5, desc[UR6][R4.64] ;  /* 0x0000000604057981 */ /* 0x000ea2000c1e1900 */
[----:B------:R-:W-:-:S05]  /*0710*/  VIADD R9, R9, 0x10 ;  /* 0x0000001009097836 */ /* 0x000fca0000000000 */
[----:B------:R-:W-:Y:S02]  /*0720*/  ISETP.NE.AND P1, PT, R9, RZ, PT ;  /* 0x000000ff0900720c */ /* 0x000fe40003f25270 */
[----:B--2---:R-:W-:-:S13]  /*0730*/  FSETP.GT.AND P0, PT, R10, R5, PT ;  /* 0x000000050a00720b */ /* 0x004fda0003f04000 */
[C---:B------:R-:W-:Y:S01]  /*0740*/  @P0 IADD3 R11, PT, PT, R8.reuse, 0x8, RZ ;  /* 0x00000008080b0810 */ /* 0x040fe20007ffe0ff */
[----:B------:R-:W-:-:S04]  /*0750*/  VIADD R8, R8, 0x10 ;  /* 0x0000001008087836 */ /* 0x000fc80000000000 */
[----:B------:R-:W-:Y:S01]  /*0760*/  IMAD.MOV.U32 R10, RZ, RZ, R11 ;  /* 0x000000ffff0a7224 */ /* 0x000fe200078e000b */
[----:B------:R-:W-:Y:S06]  /*0770*/  @P1 BRA `(.L_x_5) ;  /* 0xfffffff800a01947 */ /* 0x000fec000383ffff */
[----:B------:R-:W-:Y:S05]  /*0780*/  BSYNC.RECONVERGENT B2 ;  /* 0x0000000000027941 */ /* 0x000fea0003800200 */
.L_x_4:
[----:B------:R-:W-:-:S07]  /*0790*/  VIADD R9, R8, 0xfffffff9 ;  /* 0xfffffff908097836 */ /* 0x000fce0000000000 */
.L_x_3:
[----:B------:R-:W-:Y:S05]  /*07a0*/  BSYNC.RECONVERGENT B1 ;  /* 0x0000000000017941 */ /* 0x000fea0003800200 */
.L_x_2:
[----:B------:R-:W-:-:S13]  /*07b0*/  ISETP.NE.AND P0, PT, R18, RZ, PT ;  /* 0x000000ff1200720c */ /* 0x000fda0003f05270 */
[----:B------:R-:W-:Y:S05]  /*07c0*/  @!P0 BRA `(.L_x_1) ;  /* 0x0000000400788947 */ /* 0x000fea0003800000 */
[----:B------:R-:W-:Y:S01]  /*07d0*/  ISETP.GE.U32.AND P1, PT, R18, 0x8, PT ;  /* 0x000000081200780c */ /* 0x000fe20003f26070 */
[----:B------:R-:W-:Y:S01]  /*07e0*/  BSSY.RECONVERGENT B1, `(.L_x_6) ;  /* 0x0000030000017945 */ /* 0x000fe20003800200 */
[----:B------:R-:W-:-:S04]  /*07f0*/  LOP3.LUT R19, R3, 0x7, RZ, 0xc0, !PT ;  /* 0x0000000703137812 */ /* 0x000fc800078ec0ff */
[----:B------:R-:W-:-:S07]  /*0800*/  ISETP.NE.AND P0, PT, R19, RZ, PT ;  /* 0x000000ff1300720c */ /* 0x000fce0003f05270 */
[----:B------:R-:W-:Y:S06]  /*0810*/  @!P1 BRA `(.L_x_7) ;  /* 0x0000000000b09947 */ /* 0x000fec0003800000 */
[----:B------:R-:W0:Y:S02]  /*0820*/  LDC.64 R6, c[0x0][0x388] ;  /* 0x0000e200ff067b82 */ /* 0x000e240000000a00 */
[----:B0-----:R-:W-:-:S04]  /*0830*/  IMAD.WIDE R12, R10, 0x4, R6 ;  /* 0x000000040a0c7825 */ /* 0x001fc800078e0206 */
[C---:B------:R-:W-:Y:S02]  /*0840*/  IMAD.WIDE R4, R9.reuse, 0x4, R6 ;  /* 0x0000000409047825 */ /* 0x040fe400078e0206 */
[----:B------:R-:W2:Y:S04]  /*0850*/  LDG.E R13, desc[UR6][R12.64] ;  /* 0x000000060c0d7981 */ /* 0x000ea8000c1e1900 */
        /* <DEDUP_REMOVED lines=36> */
[----:B--2---:R-:W-:-:S13]  /*0aa0*/  FSETP.GT.AND P1, PT, R8, R7, PT ;  /* 0x000000070800720b */ /* 0x004fda0003f24000 */
[C---:B------:R-:W-:Y:S02]  /*0ab0*/  @P1 VIADD R11, R9.reuse, 0x7 ;  /* 0x00000007090b1836 */ /* 0x040fe40000000000 */
[----:B------:R-:W-:-:S03]  /*0ac0*/  VIADD R9, R9, 0x8 ;  /* 0x0000000809097836 */ /* 0x000fc60000000000 */
[----:B------:R-:W-:-:S07]  /*0ad0*/  MOV R10, R11 ;  /* 0x0000000b000a7202 */ /* 0x000fce0000000f00 */
.L_x_7:
[----:B------:R-:W-:Y:S05]  /*0ae0*/  BSYNC.RECONVERGENT B1 ;  /* 0x0000000000017941 */ /* 0x000fea0003800200 */
.L_x_6:
        /* <DEDUP_REMOVED lines=27> */
[C---:B------:R-:W-:Y:S01]  /*0ca0*/  @P1 VIADD R17, R9.reuse, 0x3 ;  /* 0x0000000309111836 */ /* 0x040fe20000000000 */
[----:B------:R-:W-:-:S03]  /*0cb0*/  IADD3 R9, PT, PT, R9, 0x4, RZ ;  /* 0x0000000409097810 */ /* 0x000fc60007ffe0ff */
[----:B------:R-:W-:-:S07]  /*0cc0*/  IMAD.MOV.U32 R10, RZ, RZ, R17 ;  /* 0x000000ffff0a7224 */ /* 0x000fce00078e0011 */
.L_x_9:
[----:B------:R-:W-:Y:S05]  /*0cd0*/  BSYNC.RECONVERGENT B1 ;  /* 0x0000000000017941 */ /* 0x000fea0003800200 */
.L_x_8:
[----:B------:R-:W-:Y:S05]  /*0ce0*/  @!P0 BRA `(.L_x_1) ;  /* 0x0000000000308947 */ /* 0x000fea0003800000 */
[----:B------:R-:W0:Y:S01]  /*0cf0*/  LDC.64 R6, c[0x0][0x388] ;  /* 0x0000e200ff067b82 */ /* 0x000e220000000a00 */
[----:B------:R-:W-:-:S07]  /*0d00*/  IMAD.MOV R3, RZ, RZ, -R3 ;  /* 0x000000ffff037224 */ /* 0x000fce00078e0a03 */
.L_x_10:
[----:B0-----:R-:W-:-:S04]  /*0d10*/  IMAD.WIDE R4, R9, 0x4, R6 ;  /* 0x0000000409047825 */ /* 0x001fc800078e0206 */
[----:B------:R-:W-:Y:S02]  /*0d20*/  IMAD.WIDE R12, R10, 0x4, R6 ;  /* 0x000000040a0c7825 */ /* 0x000fe400078e0206 */
[----:B------:R-:W2:Y:S04]  /*0d30*/  LDG.E R4, desc[UR6][R4.64] ;  /* 0x0000000604047981 */ /* 0x000ea8000c1e1900 */
[----:B------:R-:W2:Y:S01]  /*0d40*/  LDG.E R13, desc[UR6][R12.64] ;  /* 0x000000060c0d7981 */ /* 0x000ea2000c1e1900 */
[----:B------:R-:W-:-:S04]  /*0d50*/  IADD3 R3, PT, PT, R3, 0x1, RZ ;  /* 0x0000000103037810 */ /* 0x000fc80007ffe0ff */
[----:B------:R-:W-:Y:S02]  /*0d60*/  ISETP.NE.AND P1, PT, R3, RZ, PT ;  /* 0x000000ff0300720c */ /* 0x000fe40003f25270 */
[----:B--2---:R-:W-:-:S04]  /*0d70*/  FSETP.GT.AND P0, PT, R4, R13, PT ;  /* 0x0000000d0400720b */ /* 0x004fc80003f04000 */
[C---:B------:R-:W-:Y:S01]  /*0d80*/  SEL R10, R9.reuse, R10, P0 ;  /* 0x0000000a090a7207 */ /* 0x040fe20000000000 */
[----:B------:R-:W-:-:S06]  /*0d90*/  VIADD R9, R9, 0x1 ;  /* 0x0000000109097836 */ /* 0x000fcc0000000000 */
[----:B------:R-:W-:Y:S05]  /*0da0*/  @P1 BRA `(.L_x_10) ;  /* 0xfffffffc00d81947 */ /* 0x000fea000383ffff */
.L_x_1:
[----:B------:R-:W-:Y:S05]  /*0db0*/  BSYNC.RECONVERGENT B0 ;  /* 0x0000000000007941 */ /* 0x000fea0003800200 */
.L_x_0:
[----:B------:R-:W1:Y:S01]  /*0dc0*/  LDCU UR4, c[0x0][0x360] ;  /* 0x00006c00ff0477ac */ /* 0x000e620008000800 */
[----:B------:R2:W-:Y:S01]  /*0dd0*/  STS [R2], R10 ;  /* 0x0000000a02007388 */ /* 0x0005e20000000800 */
[----:B-1----:R-:W-:Y:S01]  /*0de0*/  UISETP.GE.U32.AND UP0, UPT, UR4, 0x2, UPT ;  /* 0x000000020400788c */ /* 0x002fe2000bf06070 */
[----:B------:R-:W-:Y:S08]  /*0df0*/  BAR.SYNC.DEFER_BLOCKING 0x0 ;  /* 0x0000000000007b1d */ /* 0x000ff00000010000 */
[----:B--2---:R-:W-:Y:S05]  /*0e00*/  BRA.U !UP0, `(.L_x_11) ;  /* 0x00000001085c7547 */ /* 0x004fea000b800000 */
[----:B------:R-:W1:Y:S01]  /*0e10*/  LDC.64 R8, c[0x0][0x388] ;  /* 0x0000e200ff087b82 */ /* 0x000e620000000a00 */
[----:B------:R-:W-:-:S07]  /*0e20*/  IMAD.U32 R3, RZ, RZ, UR4 ;  /* 0x00000004ff037e24 */ /* 0x000fce000f8e00ff */
.L_x_14:
[----:B------:R-:W-:Y:S01]  /*0e30*/  MOV R10, R3 ;  /* 0x00000003000a7202 */ /* 0x000fe20000000f00 */
[----:B------:R-:W-:Y:S01]  /*0e40*/  BSSY.RECONVERGENT B0, `(.L_x_12) ;  /* 0x0000010000007945 */ /* 0x000fe20003800200 */
[----:B------:R-:W-:-:S04]  /*0e50*/  SHF.R.U32.HI R3, RZ, 0x1, R3 ;  /* 0x00000001ff037819 */ /* 0x000fc80000011603 */
[----:B------:R-:W-:-:S13]  /*0e60*/  ISETP.GE.U32.AND P0, PT, R0, R3, PT ;  /* 0x000000030000720c */ /* 0x000fda0003f06070 */
[----:B--2---:R-:W-:Y:S05]  /*0e70*/  @P0 BRA `(.L_x_13) ;  /* 0x0000000000300947 */ /* 0x004fea0003800000 */
[----:B------:R-:W-:Y:S01]  /*0e80*/  IMAD R4, R3, 0x4, R2 ;  /* 0x0000000403047824 */ /* 0x000fe200078e0202 */
[----:B0-----:R-:W-:Y:S04]  /*0e90*/  LDS R5, [R2] ;  /* 0x0000000002057984 */ /* 0x001fe80000000800 */
[----:B------:R-:W0:Y:S02]  /*0ea0*/  LDS R11, [R4] ;  /* 0x00000000040b7984 */ /* 0x000e240000000800 */
[----:B0-----:R-:W-:-:S04]  /*0eb0*/  ISETP.NE.AND P0, PT, R11, -0x1, PT ;  /* 0xffffffff0b00780c */ /* 0x001fc80003f05270 */
[----:B------:R-:W-:-:S13]  /*0ec0*/  ISETP.EQ.OR P0, PT, R5, -0x1, !P0 ;  /* 0xffffffff0500780c */ /* 0x000fda0004702670 */
[----:B------:R-:W-:Y:S05]  /*0ed0*/  @P0 BRA `(.L_x_13) ;  /* 0x0000000000180947 */ /* 0x000fea0003800000 */
[----:B-1----:R-:W-:-:S04]  /*0ee0*/  IMAD.WIDE R4, R5, 0x4, R8 ;  /* 0x0000000405047825 */ /* 0x002fc800078e0208 */
[----:B------:R-:W-:Y:S02]  /*0ef0*/  IMAD.WIDE R6, R11, 0x4, R8 ;  /* 0x000000040b067825 */ /* 0x000fe400078e0208 */
[----:B------:R-:W2:Y:S04]  /*0f00*/  LDG.E R4, desc[UR6][R4.64] ;  /* 0x0000000604047981 */ /* 0x000ea8000c1e1900 */
[----:B------:R-:W2:Y:S02]  /*0f10*/  LDG.E R7, desc[UR6][R6.64] ;  /* 0x0000000606077981 */ /* 0x000ea4000c1e1900 */
[----:B--2---:R-:W-:-:S13]  /*0f20*/  FSETP.GEU.AND P0, PT, R4, R7, PT ;  /* 0x000000070400720b */ /* 0x004fda0003f0e000 */
[----:B------:R2:W-:Y:S02]  /*0f30*/  @!P0 STS [R2], R11 ;  /* 0x0000000b02008388 */ /* 0x0005e40000000800 */
.L_x_13:
[----:B------:R-:W-:Y:S05]  /*0f40*/  BSYNC.RECONVERGENT B0 ;  /* 0x0000000000007941 */ /* 0x000fea0003800200 */
.L_x_12:
[----:B------:R-:W-:Y:S01]  /*0f50*/  BAR.SYNC.DEFER_BLOCKING 0x0 ;  /* 0x0000000000007b1d */ /* 0x000fe20000010000 */
[----:B------:R-:W-:-:S13]  /*0f60*/  ISETP.GT.U32.AND P0, PT, R10, 0x3, PT ;  /* 0x000000030a00780c */ /* 0x000fda0003f04070 */
[----:B------:R-:W-:Y:S05]  /*0f70*/  @P0 BRA `(.L_x_14) ;  /* 0xfffffffc00ac0947 */ /* 0x000fea000383ffff */
.L_x_11:
[----:B------:R-:W-:-:S13]  /*0f80*/  ISETP.NE.AND P0, PT, R0, RZ, PT ;  /* 0x000000ff0000720c */ /* 0x000fda0003f05270 */
[----:B------:R-:W-:Y:S05]  /*0f90*/  @P0 EXIT ;  /* 0x000000000000094d */ /* 0x000fea0003800000 */
[----:B------:R-:W3:Y:S01]  /*0fa0*/  S2UR UR5, SR_CgaCtaId ;  /* 0x00000000000579c3 */ /* 0x000ee20000008800 */
[----:B------:R-:W-:-:S07]  /*0fb0*/  UMOV UR4, 0x400 ;  /* 0x0000040000047882 */ /* 0x000fce0000000000 */
[----:B0-2---:R-:W0:Y:S01]  /*0fc0*/  LDC.64 R2, c[0x0][0x398] ;  /* 0x0000e600ff027b82 */ /* 0x005e220000000a00 */
[----:B---3--:R-:W-:-:S09]  /*0fd0*/  ULEA UR4, UR5, UR4, 0x18 ;  /* 0x0000000405047291 */ /* 0x008fd2000f8ec0ff */
[----:B------:R-:W0:Y:S04]  /*0fe0*/  LDS R5, [UR4] ;  /* 0x00000004ff057984 */ /* 0x000e280008000800 */
[----:B0-----:R-:W-:Y:S01]  /*0ff0*/  STG.E desc[UR6][R2.64], R5 ;  /* 0x0000000502007986 */ /* 0x001fe2000c101906 */
[----:B------:R-:W-:Y:S05]  /*1000*/  EXIT ;  /* 0x000000000000794d */ /* 0x000fea0003800000 */
.L_x_15:
[----:B------:R-:W-:-:S00]  /*1010*/  BRA `(.L_x_15) ;  /* 0xfffffffc00fc7947 */ /* 0x000fc0000383ffff */
[----:B------:R-:W-:-:S00]  /*1020*/  NOP ;  /* 0x0000000000007918 */ /* 0x000fc00000000000 */
        /* <DEDUP_REMOVED lines=13> */
.L_x_16:


//--------------------- .nv.shared._Z10gpuFindMaxiPfiPi --------------------------
	.section	.nv.shared._Z10gpuFindMaxiPfiPi,"aw",@nobits
	.sectionflags	@""
	.align	4
.nv.shared._Z10gpuFindMaxiPfiPi:
	.zero		3072


//--------------------- .nv.shared.reserved.0     --------------------------
	.section	.nv.shared.reserved.0,"aw",@nobits
	.weak		__nv_reservedSMEM_offset_0_alias
	.size		__nv_reservedSMEM_offset_0_alias, 0, 64
	.other		__nv_reservedSMEM_offset_0_alias,@"STO_CUDA_RESERVED_SHARED STV_DEFAULT"
__nv_reservedSMEM_offset_0_alias:
	.zero		0
	.zero		64


//--------------------- .nv.constant0._Z10gpuFindMaxiPfiPi --------------------------
	.section	.nv.constant0._Z10gpuFindMaxiPfiPi,"a",@progbits
	.sectionflags	@""
	.align	4
.nv.constant0._Z10gpuFindMaxiPfiPi:
	.zero		928


//--------------------- SYMBOLS --------------------------

	.type		.nv.reservedSmem.offset0,@object
	.size		.nv.reservedSmem.offset0,0x4
	.type		.nv.reservedSmem.cap,@object
	.size		.nv.reservedSmem.cap,0x4
